//
// Generated by NVIDIA NVVM Compiler
//
// Compiler Build ID: CL-36424714
// Cuda compilation tools, release 13.0, V13.0.88
// Based on NVVM 20.0.0
//

.version 9.0
.target sm_100
.address_size 64

	// .globl	_Z3addiPfS_
.extern .func  (.param .b32 func_retval0) vprintf
(
	.param .b64 vprintf_param_0,
	.param .b64 vprintf_param_1
)
;
.global .align 1 .b8 $str[12] = {37, 100, 44, 32, 37, 100, 44, 32, 37, 100, 10};

.visible .entry _Z3addiPfS_(
	.param .u32 _Z3addiPfS__param_0,
	.param .u64 .ptr .align 1 _Z3addiPfS__param_1,
	.param .u64 .ptr .align 1 _Z3addiPfS__param_2
)
{
	.local .align 8 .b8 	__local_depot0[16];
	.reg .b64 	%SP;
	.reg .b64 	%SPL;
	.reg .pred 	%p<7>;
	.reg .b32 	%r<33>;
	.reg .b32 	%f<16>;
	.reg .b64 	%rd<22>;

	mov.u64 	%SPL, __local_depot0;
	cvta.local.u64 	%SP, %SPL;
	ld.param.u32 	%r12, [_Z3addiPfS__param_0];
	ld.param.u64 	%rd3, [_Z3addiPfS__param_1];
	ld.param.u64 	%rd4, [_Z3addiPfS__param_2];
	cvta.to.global.u64 	%rd1, %rd4;
	cvta.to.global.u64 	%rd2, %rd3;
	add.u64 	%rd5, %SP, 0;
	add.u64 	%rd6, %SPL, 0;
	mov.u32 	%r13, %ctaid.x;
	mov.u32 	%r14, %ntid.x;
	mov.u32 	%r15, %tid.x;
	mad.lo.s32 	%r31, %r13, %r14, %r15;
	mov.u32 	%r16, %nctaid.x;
	mul.lo.s32 	%r2, %r14, %r16;
	st.local.v2.u32 	[%rd6], {%r13, %r14};
	st.local.u32 	[%rd6+8], %r16;
	mov.u64 	%rd7, $str;
	cvta.global.u64 	%rd8, %rd7;
	{ // callseq 0, 0
	.param .b64 param0;
	st.param.b64 	[param0], %rd8;
	.param .b64 param1;
	st.param.b64 	[param1], %rd5;
	.param .b32 retval0;
	call.uni (retval0), 
	vprintf, 
	(
	param0, 
	param1
	);
	ld.param.b32 	%r17, [retval0];
	} // callseq 0
	setp.ge.s32 	%p1, %r31, %r12;
	@%p1 bra 	$L__BB0_7;
	add.s32 	%r19, %r31, %r2;
	max.s32 	%r20, %r12, %r19;
	setp.lt.s32 	%p2, %r19, %r12;
	selp.u32 	%r21, 1, 0, %p2;
	add.s32 	%r22, %r19, %r21;
	sub.s32 	%r23, %r20, %r22;
	div.u32 	%r24, %r23, %r2;
	add.s32 	%r3, %r24, %r21;
	and.b32  	%r25, %r3, 3;
	setp.eq.s32 	%p3, %r25, 3;
	@%p3 bra 	$L__BB0_4;
	add.s32 	%r26, %r3, 1;
	and.b32  	%r27, %r26, 3;
	neg.s32 	%r29, %r27;
$L__BB0_3:
	.pragma "nounroll";
	mul.wide.s32 	%rd9, %r31, 4;
	add.s64 	%rd10, %rd1, %rd9;
	add.s64 	%rd11, %rd2, %rd9;
	ld.global.f32 	%f1, [%rd11];
	ld.global.f32 	%f2, [%rd10];
	add.f32 	%f3, %f1, %f2;
	st.global.f32 	[%rd10], %f3;
	add.s32 	%r31, %r31, %r2;
	add.s32 	%r29, %r29, 1;
	setp.ne.s32 	%p4, %r29, 0;
	@%p4 bra 	$L__BB0_3;
$L__BB0_4:
	setp.lt.u32 	%p5, %r3, 3;
	@%p5 bra 	$L__BB0_7;
	mul.wide.s32 	%rd15, %r2, 4;
	shl.b32 	%r28, %r2, 2;
$L__BB0_6:
	mul.wide.s32 	%rd12, %r31, 4;
	add.s64 	%rd13, %rd2, %rd12;
	ld.global.f32 	%f4, [%rd13];
	add.s64 	%rd14, %rd1, %rd12;
	ld.global.f32 	%f5, [%rd14];
	add.f32 	%f6, %f4, %f5;
	st.global.f32 	[%rd14], %f6;
	add.s64 	%rd16, %rd13, %rd15;
	ld.global.f32 	%f7, [%rd16];
	add.s64 	%rd17, %rd14, %rd15;
	ld.global.f32 	%f8, [%rd17];
	add.f32 	%f9, %f7, %f8;
	st.global.f32 	[%rd17], %f9;
	add.s64 	%rd18, %rd16, %rd15;
	ld.global.f32 	%f10, [%rd18];
	add.s64 	%rd19, %rd17, %rd15;
	ld.global.f32 	%f11, [%rd19];
	add.f32 	%f12, %f10, %f11;
	st.global.f32 	[%rd19], %f12;
	add.s64 	%rd20, %rd18, %rd15;
	ld.global.f32 	%f13, [%rd20];
	add.s64 	%rd21, %rd19, %rd15;
	ld.global.f32 	%f14, [%rd21];
	add.f32 	%f15, %f13, %f14;
	st.global.f32 	[%rd21], %f15;
	add.s32 	%r31, %r28, %r31;
	setp.lt.s32 	%p6, %r31, %r12;
	@%p6 bra 	$L__BB0_6;
$L__BB0_7:
	ret;

}


// ===== COMPILED SASS (sm_100) =====

	.target	sm_100

	.elftype	@"ET_EXEC"


//--------------------- .note.nv.tkinfo           --------------------------
	.section	.note.nv.tkinfo,"",@"SHT_NOTE"
	.sectionflags	@"SHF_NOTE_NV_TKINFO"
	.tkinfo
        /*0018*/ 	.word	0x00000002
        /*0030*/ 	.string	""
        /*0030*/ 	.string	"ptxas"
        /*0030*/ 	.string	"Cuda compilation tools, release 13.0, V13.0.88"
        /*0030*/ 	.string	"Build cuda_13.0.r13.0/compiler.36424714_0"
        /*0030*/ 	.string	"-arch sm_100 -m 64 "



//--------------------- .note.nv.cuinfo           --------------------------
	.section	.note.nv.cuinfo,"",@"SHT_NOTE"
	.sectionflags	@"SHF_NOTE_NV_CUINFO"
        /*0018*/ 	.short	0x0002
        /*001a*/ 	.short	0x0064
        /*001c*/ 	.short	0x0082
	.zero		2


//--------------------- .nv.info                  --------------------------
	.section	.nv.info,"",@"SHT_CUDA_INFO"
	.align	4


	//----- nvinfo : EIATTR_REGCOUNT
	.align		4
        /*0000*/ 	.byte	0x04, 0x2f
        /*0002*/ 	.short	(.L_2 - .L_1)
	.align		4
.L_1:
        /*0004*/ 	.word	index@(_Z3addiPfS_)
        /*0008*/ 	.word	0x00000018


	//----- nvinfo : EIATTR_FRAME_SIZE
	.align		4
.L_2:
        /*000c*/ 	.byte	0x04, 0x11
        /*000e*/ 	.short	(.L_4 - .L_3)
	.align		4
.L_3:
        /*0010*/ 	.word	index@(_Z3addiPfS_)
        /*0014*/ 	.word	0x00000010


	//----- nvinfo : EIATTR_MIN_STACK_SIZE
	.align		4
.L_4:
        /*0018*/ 	.byte	0x04, 0x12
        /*001a*/ 	.short	(.L_6 - .L_5)
	.align		4
.L_5:
        /*001c*/ 	.word	index@(_Z3addiPfS_)
        /*0020*/ 	.word	0x00000010
.L_6:


//--------------------- .nv.compat                --------------------------
	.section	.nv.compat,"",@"SHT_CUDA_COMPAT_INFO"
	.align	4
        /*0000*/ 	.byte	0x02, 0x09, 0x00, 0x00, 0x02, 0x02, 0x01, 0x00, 0x02, 0x05, 0x05, 0x00, 0x03, 0x07, 0x01, 0x01
        /*0010*/ 	.byte	0x02, 0x03, 0x00, 0x00, 0x02, 0x06, 0x01, 0x00, 0x04, 0x0b, 0x08, 0x00, 0x09, 0x00, 0x00, 0x00
        /*0020*/ 	.byte	0x00, 0x00, 0x00, 0x00


//--------------------- .nv.info._Z3addiPfS_      --------------------------
	.section	.nv.info._Z3addiPfS_,"",@"SHT_CUDA_INFO"
	.sectionflags	@""
	.align	4


	//----- nvinfo : EIATTR_CUDA_API_VERSION
	.align		4
        /*0000*/ 	.byte	0x04, 0x37
        /*0002*/ 	.short	(.L_8 - .L_7)
.L_7:
        /*0004*/ 	.word	0x00000082


	//----- nvinfo : EIATTR_KPARAM_INFO
	.align		4
.L_8:
        /*0008*/ 	.byte	0x04, 0x17
        /*000a*/ 	.short	(.L_10 - .L_9)
.L_9:
        /*000c*/ 	.word	0x00000000
        /*0010*/ 	.short	0x0002
        /*0012*/ 	.short	0x0010
        /*0014*/ 	.byte	0x00, 0xf5, 0x21, 0x00


	//----- nvinfo : EIATTR_KPARAM_INFO
	.align		4
.L_10:
        /*0018*/ 	.byte	0x04, 0x17
        /*001a*/ 	.short	(.L_12 - .L_11)
.L_11:
        /*001c*/ 	.word	0x00000000
        /*0020*/ 	.short	0x0001
        /*0022*/ 	.short	0x0008
        /*0024*/ 	.byte	0x00, 0xf5, 0x21, 0x00


	//----- nvinfo : EIATTR_KPARAM_INFO
	.align		4
.L_12:
        /*0028*/ 	.byte	0x04, 0x17
        /*002a*/ 	.short	(.L_14 - .L_13)
.L_13:
        /*002c*/ 	.word	0x00000000
        /*0030*/ 	.short	0x0000
        /*0032*/ 	.short	0x0000
        /*0034*/ 	.byte	0x00, 0xf0, 0x11, 0x00


	//----- nvinfo : EIATTR_SPARSE_MMA_MASK
	.align		4
.L_14:
        /*0038*/ 	.byte	0x03, 0x50
        /*003a*/ 	.short	0x0000


	//----- nvinfo : EIATTR_MAXREG_COUNT
	.align		4
        /*003c*/ 	.byte	0x03, 0x1b
        /*003e*/ 	.short	0x00ff


	//----- nvinfo : EIATTR_EXTERNS
	.align		4
        /*0040*/ 	.byte	0x04, 0x0f
        /*0042*/ 	.short	(.L_16 - .L_15)


	//   ....[0]....
	.align		4
.L_15:
        /*0044*/ 	.word	index@(vprintf)


	//----- nvinfo : EIATTR_MERCURY_ISA_VERSION
	.align		4
.L_16:
        /*0048*/ 	.byte	0x03, 0x5f
        /*004a*/ 	.short	0x0101


	//----- nvinfo : EIATTR_VRC_CTA_INIT_COUNT
	.align		4
        /*004c*/ 	.byte	0x02, 0x4a
	.zero		1
	.zero		1


	//----- nvinfo : EIATTR_SYSCALL_OFFSETS
	.align		4
        /*0050*/ 	.byte	0x04, 0x46
        /*0052*/ 	.short	(.L_18 - .L_17)


	//   ....[0]....
.L_17:
        /*0054*/ 	.word	0x00000140


	//----- nvinfo : EIATTR_EXIT_INSTR_OFFSETS
	.align		4
.L_18:
        /*0058*/ 	.byte	0x04, 0x1c
        /*005a*/ 	.short	(.L_20 - .L_19)


	//   ....[0]....
.L_19:
        /*005c*/ 	.word	0x00000170


	//   ....[1]....
        /*0060*/ 	.word	0x000004a0


	//   ....[2]....
        /*0064*/ 	.word	0x000006e0


	//----- nvinfo : EIATTR_CRS_STACK_SIZE
	.align		4
.L_20:
        /*0068*/ 	.byte	0x04, 0x1e
        /*006a*/ 	.short	(.L_22 - .L_21)
.L_21:
        /*006c*/ 	.word	0x00000000


	//----- nvinfo : EIATTR_CBANK_PARAM_SIZE
	.align		4
.L_22:
        /*0070*/ 	.byte	0x03, 0x19
        /*0072*/ 	.short	0x0018


	//----- nvinfo : EIATTR_PARAM_CBANK
	.align		4
        /*0074*/ 	.byte	0x04, 0x0a
        /*0076*/ 	.short	(.L_24 - .L_23)
	.align		4
.L_23:
        /*0078*/ 	.word	index@(.nv.constant0._Z3addiPfS_)
        /*007c*/ 	.short	0x0380
        /*007e*/ 	.short	0x0018


	//----- nvinfo : EIATTR_SW_WAR
	.align		4
.L_24:
        /*0080*/ 	.byte	0x04, 0x36
        /*0082*/ 	.short	(.L_26 - .L_25)
.L_25:
        /*0084*/ 	.word	0x00000008
.L_26:


//--------------------- .nv.callgraph             --------------------------
	.section	.nv.callgraph,"",@"SHT_CUDA_CALLGRAPH"
	.align	4
	.sectionentsize	8
	.align		4
        /*0000*/ 	.word	0x00000000
	.align		4
        /*0004*/ 	.word	0xffffffff
	.align		4
        /*0008*/ 	.word	index@(_Z3addiPfS_)
	.align		4
        /*000c*/ 	.word	index@(vprintf)
	.align		4
        /*0010*/ 	.word	0x00000000
	.align		4
        /*0014*/ 	.word	0xfffffffe
	.align		4
        /*0018*/ 	.word	0x00000000
	.align		4
        /*001c*/ 	.word	0xfffffffd
	.align		4
        /*0020*/ 	.word	0x00000000
	.align		4
        /*0024*/ 	.word	0xfffffffc


//--------------------- .nv.constant4             --------------------------
	.section	.nv.constant4,"a",@progbits
	.align	8
	.align		8
.nv.constant4:
        /*0000*/ 	.dword	vprintf
	.align		8
        /*0008*/ 	.dword	$str


//--------------------- .text._Z3addiPfS_         --------------------------
	.section	.text._Z3addiPfS_,"ax",@progbits
	.align	128
        .global         _Z3addiPfS_
        .type           _Z3addiPfS_,@function
        .size           _Z3addiPfS_,(.L_x_6 - _Z3addiPfS_)
        .other          _Z3addiPfS_,@"STO_CUDA_ENTRY STV_DEFAULT"
_Z3addiPfS_:
.text._Z3addiPfS_:
[----:B------:R-:W0:Y:S01]  /*0000*/  LDC R1, c[0x0][0x37c] ;  /* 0x0000df00ff017b82 */ /* 0x000e220000000800 */
[----:B------:R-:W1:Y:S01]  /*0010*/  S2R R10, SR_CTAID.X ;  /* 0x00000000000a7919 */ /* 0x000e620000002500 */
[----:B------:R-:W2:Y:S06]  /*0020*/  LDCU UR5, c[0x0][0x2fc] ;  /* 0x00005f80ff0577ac */ /* 0x000eac0008000800 */
[----:B------:R-:W1:Y:S01]  /*0030*/  LDC R11, c[0x0][0x360] ;  /* 0x0000d800ff0b7b82 */ /* 0x000e620000000800 */
[----:B0-----:R-:W-:Y:S01]  /*0040*/  VIADD R1, R1, 0xfffffff0 ;  /* 0xfffffff001017836 */ /* 0x001fe20000000000 */
[----:B------:R-:W0:Y:S01]  /*0050*/  S2R R2, SR_TID.X ;  /* 0x0000000000027919 */ /* 0x000e220000002100 */
[----:B------:R-:W-:Y:S01]  /*0060*/  MOV R0, 0x0 ;  /* 0x0000000000007802 */ /* 0x000fe20000000f00 */
[----:B------:R-:W3:Y:S04]  /*0070*/  LDCU UR4, c[0x0][0x2f8] ;  /* 0x00005f00ff0477ac */ /* 0x000ee80008000800 */
[----:B------:R-:W4:Y:S01]  /*0080*/  LDC R12, c[0x0][0x370] ;  /* 0x0000dc00ff0c7b82 */ /* 0x000f220000000800 */
[----:B------:R-:W5:Y:S07]  /*0090*/  LDCU.64 UR6, c[0x4][0x8] ;  /* 0x01000100ff0677ac */ /* 0x000f6e0008000a00 */
[----:B------:R0:W0:Y:S01]  /*00a0*/  LDC.64 R8, c[0x4][R0] ;  /* 0x0100000000087b82 */ /* 0x0000220000000a00 */
[----:B---3--:R-:W-:Y:S01]  /*00b0*/  IADD3 R6, P0, PT, R1, UR4, RZ ;  /* 0x0000000401067c10 */ /* 0x008fe2000ff1e0ff */
[----:B-----5:R-:W-:Y:S01]  /*00c0*/  IMAD.U32 R4, RZ, RZ, UR6 ;  /* 0x00000006ff047e24 */ /* 0x020fe2000f8e00ff */
[----:B------:R-:W-:-:S03]  /*00d0*/  MOV R5, UR7 ;  /* 0x0000000700057c02 */ /* 0x000fc60008000f00 */
[----:B--2---:R-:W-:Y:S01]  /*00e0*/  IMAD.X R7, RZ, RZ, UR5, P0 ;  /* 0x00000005ff077e24 */ /* 0x004fe200080e06ff */
[----:B-1----:R1:W-:Y:S01]  /*00f0*/  STL.64 [R1], R10 ;  /* 0x0000000a01007387 */ /* 0x0023e20000100a00 */
[----:B----4-:R-:W-:-:S03]  /*0100*/  IMAD R17, R11, R12, RZ ;  /* 0x0000000c0b117224 */ /* 0x010fc600078e02ff */
[----:B------:R1:W-:Y:S01]  /*0110*/  STL [R1+0x8], R12 ;  /* 0x0000080c01007387 */ /* 0x0003e20000100800 */
[----:B0-----:R-:W-:-:S07]  /*0120*/  IMAD R2, R10, R11, R2 ;  /* 0x0000000b0a027224 */ /* 0x001fce00078e0202 */
[----:B------:R-:W-:-:S07]  /*0130*/  LEPC R20, `(.L_x_0) ;  /* 0x000000001014794e */ /* 0x000fce0000000000 */
[----:B-1----:R-:W-:Y:S05]  /*0140*/  CALL.ABS.NOINC R8 ;  /* 0x0000000008007343 */ /* 0x002fea0003c00000 */
.L_x_0:
[----:B------:R-:W0:Y:S02]  /*0150*/  LDC R3, c[0x0][0x380] ;  /* 0x0000e000ff037b82 */ /* 0x000e240000000800 */
[----:B0-----:R-:W-:-:S13]  /*0160*/  ISETP.GE.AND P0, PT, R2, R3, PT ;  /* 0x000000030200720c */ /* 0x001fda0003f06270 */
[----:B------:R-:W-:Y:S05]  /*0170*/  @P0 EXIT ;  /* 0x000000000000094d */ /* 0x000fea0003800000 */
[----:B------:R-:W0:Y:S01]  /*0180*/  I2F.U32.RP R8, R17 ;  /* 0x0000001100087306 */ /* 0x000e220000209000 */
[C---:B------:R-:W-:Y:S01]  /*0190*/  IMAD.IADD R0, R17.reuse, 0x1, R2 ;  /* 0x0000000111007824 */ /* 0x040fe200078e0202 */
[----:B------:R-:W-:Y:S01]  /*01a0*/  IADD3 R9, PT, PT, RZ, -R17, RZ ;  /* 0x80000011ff097210 */ /* 0x000fe20007ffe0ff */
[----:B------:R-:W1:Y:S01]  /*01b0*/  LDC.64 R14, c[0x0][0x358] ;  /* 0x0000d600ff0e7b82 */ /* 0x000e620000000a00 */
[----:B------:R-:W-:Y:S01]  /*01c0*/  ISETP.NE.U32.AND P2, PT, R17, RZ, PT ;  /* 0x000000ff1100720c */ /* 0x000fe20003f45070 */
[----:B------:R-:W-:Y:S01]  /*01d0*/  BSSY.RECONVERGENT B0, `(.L_x_1) ;  /* 0x000002c000007945 */ /* 0x000fe20003800200 */
[CC--:B------:R-:W-:Y:S02]  /*01e0*/  ISETP.GE.AND P0, PT, R0.reuse, R3.reuse, PT ;  /* 0x000000030000720c */ /* 0x0c0fe40003f06270 */
[----:B------:R-:W-:Y:S02]  /*01f0*/  VIMNMX R7, PT, PT, R0, R3, !PT ;  /* 0x0000000300077248 */ /* 0x000fe40007fe0100 */
[----:B------:R-:W-:-:S04]  /*0200*/  SEL R6, RZ, 0x1, P0 ;  /* 0x00000001ff067807 */ /* 0x000fc80000000000 */
[----:B------:R-:W-:Y:S01]  /*0210*/  IADD3 R0, PT, PT, R7, -R0, -R6 ;  /* 0x8000000007007210 */ /* 0x000fe20007ffe806 */
[----:B0-----:R-:W0:Y:S02]  /*0220*/  MUFU.RCP R8, R8 ;  /* 0x0000000800087308 */ /* 0x001e240000001000 */
[----:B0-----:R-:W-:-:S06]  /*0230*/  VIADD R4, R8, 0xffffffe ;  /* 0x0ffffffe08047836 */ /* 0x001fcc0000000000 */
[----:B------:R0:W2:Y:S02]  /*0240*/  F2I.FTZ.U32.TRUNC.NTZ R5, R4 ;  /* 0x0000000400057305 */ /* 0x0000a4000021f000 */
[----:B0-----:R-:W-:Y:S02]  /*0250*/  IMAD.MOV.U32 R4, RZ, RZ, RZ ;  /* 0x000000ffff047224 */ /* 0x001fe400078e00ff */
[----:B--2---:R-:W-:-:S04]  /*0260*/  IMAD R9, R9, R5, RZ ;  /* 0x0000000509097224 */ /* 0x004fc800078e02ff */
[----:B------:R-:W-:-:S06]  /*0270*/  IMAD.HI.U32 R5, R5, R9, R4 ;  /* 0x0000000905057227 */ /* 0x000fcc00078e0004 */
[----:B------:R-:W-:-:S05]  /*0280*/  IMAD.HI.U32 R5, R5, R0, RZ ;  /* 0x0000000005057227 */ /* 0x000fca00078e00ff */
[----:B------:R-:W-:-:S05]  /*0290*/  IADD3 R4, PT, PT, -R5, RZ, RZ ;  /* 0x000000ff05047210 */ /* 0x000fca0007ffe1ff */
[----:B------:R-:W-:-:S05]  /*02a0*/  IMAD R0, R17, R4, R0 ;  /* 0x0000000411007224 */ /* 0x000fca00078e0200 */
[----:B------:R-:W-:-:S13]  /*02b0*/  ISETP.GE.U32.AND P0, PT, R0, R17, PT ;  /* 0x000000110000720c */ /* 0x000fda0003f06070 */
[----:B------:R-:W-:Y:S02]  /*02c0*/  @P0 IMAD.IADD R0, R0, 0x1, -R17 ;  /* 0x0000000100000824 */ /* 0x000fe400078e0a11 */
[----:B------:R-:W-:-:S03]  /*02d0*/  @P0 VIADD R5, R5, 0x1 ;  /* 0x0000000105050836 */ /* 0x000fc60000000000 */
[----:B------:R-:W-:-:S13]  /*02e0*/  ISETP.GE.U32.AND P1, PT, R0, R17, PT ;  /* 0x000000110000720c */ /* 0x000fda0003f26070 */
[----:B------:R-:W-:Y:S02]  /*02f0*/  @P1 IADD3 R5, PT, PT, R5, 0x1, RZ ;  /* 0x0000000105051810 */ /* 0x000fe40007ffe0ff */
[----:B------:R-:W-:-:S05]  /*0300*/  @!P2 LOP3.LUT R5, RZ, R17, RZ, 0x33, !PT ;  /* 0x00000011ff05a212 */ /* 0x000fca00078e33ff */
[----:B------:R-:W-:-:S05]  /*0310*/  IMAD.IADD R0, R6, 0x1, R5 ;  /* 0x0000000106007824 */ /* 0x000fca00078e0205 */
[C---:B------:R-:W-:Y:S02]  /*0320*/  LOP3.LUT R4, R0.reuse, 0x3, RZ, 0xc0, !PT ;  /* 0x0000000300047812 */ /* 0x040fe400078ec0ff */
[----:B------:R-:W-:Y:S02]  /*0330*/  ISETP.GE.U32.AND P1, PT, R0, 0x3, PT ;  /* 0x000000030000780c */ /* 0x000fe40003f26070 */
[----:B------:R-:W-:-:S13]  /*0340*/  ISETP.NE.AND P0, PT, R4, 0x3, PT ;  /* 0x000000030400780c */ /* 0x000fda0003f05270 */
[----:B-1----:R-:W-:Y:S05]  /*0350*/  @!P0 BRA `(.L_x_2) ;  /* 0x00000000004c8947 */ /* 0x002fea0003800000 */
[----:B------:R-:W0:Y:S01]  /*0360*/  LDC.64 R4, c[0x0][0x390] ;  /* 0x0000e400ff047b82 */ /* 0x000e220000000a00 */
[----:B------:R-:W-:-:S04]  /*0370*/  IADD3 R0, PT, PT, R0, 0x1, RZ ;  /* 0x0000000100007810 */ /* 0x000fc80007ffe0ff */
[----:B------:R-:W-:-:S03]  /*0380*/  LOP3.LUT R0, R0, 0x3, RZ, 0xc0, !PT ;  /* 0x0000000300007812 */ /* 0x000fc600078ec0ff */
[----:B------:R-:W1:Y:S02]  /*0390*/  LDC.64 R6, c[0x0][0x388] ;  /* 0x0000e200ff067b82 */ /* 0x000e640000000a00 */
[----:B------:R-:W-:-:S07]  /*03a0*/  IMAD.MOV R0, RZ, RZ, -R0 ;  /* 0x000000ffff007224 */ /* 0x000fce00078e0a00 */
.L_x_3:
[----:B------:R-:W-:Y:S01]  /*03b0*/  R2UR UR4, R14 ;  /* 0x000000000e0472ca */ /* 0x000fe200000e0000 */
[----:B-1----:R-:W-:Y:S01]  /*03c0*/  IMAD.WIDE R10, R2, 0x4, R6 ;  /* 0x00000004020a7825 */ /* 0x002fe200078e0206 */
[C---:B------:R-:W-:Y:S02]  /*03d0*/  R2UR UR5, R15.reuse ;  /* 0x000000000f0572ca */ /* 0x040fe400000e0000 */
[----:B------:R-:W-:Y:S01]  /*03e0*/  R2UR UR6, R14 ;  /* 0x000000000e0672ca */ /* 0x000fe200000e0000 */
[----:B0-2---:R-:W-:Y:S01]  /*03f0*/  IMAD.WIDE R8, R2, 0x4, R4 ;  /* 0x0000000402087825 */ /* 0x005fe200078e0204 */
[----:B------:R-:W-:-:S09]  /*0400*/  R2UR UR7, R15 ;  /* 0x000000000f0772ca */ /* 0x000fd200000e0000 */
[----:B------:R-:W2:Y:S04]  /*0410*/  LDG.E R10, desc[UR4][R10.64] ;  /* 0x000000040a0a7981 */ /* 0x000ea8000c1e1900 */
[----:B------:R-:W2:Y:S01]  /*0420*/  LDG.E R13, desc[UR6][R8.64] ;  /* 0x00000006080d7981 */ /* 0x000ea2000c1e1900 */
[----:B------:R-:W-:Y:S01]  /*0430*/  IADD3 R0, PT, PT, R0, 0x1, RZ ;  /* 0x0000000100007810 */ /* 0x000fe20007ffe0ff */
[----:B------:R-:W-:-:S03]  /*0440*/  IMAD.IADD R2, R17, 0x1, R2 ;  /* 0x0000000111027824 */ /* 0x000fc600078e0202 */
[----:B------:R-:W-:Y:S01]  /*0450*/  ISETP.NE.AND P0, PT, R0, RZ, PT ;  /* 0x000000ff0000720c */ /* 0x000fe20003f05270 */
[----:B--2---:R-:W-:-:S05]  /*0460*/  FADD R13, R10, R13 ;  /* 0x0000000d0a0d7221 */ /* 0x004fca0000000000 */
[----:B------:R2:W-:Y:S07]  /*0470*/  STG.E desc[UR4][R8.64], R13 ;  /* 0x0000000d08007986 */ /* 0x0005ee000c101904 */
[----:B------:R-:W-:Y:S05]  /*0480*/  @P0 BRA `(.L_x_3) ;  /* 0xfffffffc00c80947 */ /* 0x000fea000383ffff */
.L_x_2:
[----:B------:R-:W-:Y:S05]  /*0490*/  BSYNC.RECONVERGENT B0 ;  /* 0x0000000000007941 */ /* 0x000fea0003800200 */
.L_x_1:
[----:B------:R-:W-:Y:S05]  /*04a0*/  @!P1 EXIT ;  /* 0x000000000000994d */ /* 0x000fea0003800000 */
.L_x_4:
[----:B------:R-:W2:Y:S01]  /*04b0*/  LDC.64 R4, c[0x0][0x388] ;  /* 0x0000e200ff047b82 */ /* 0x000ea20000000a00 */
[C---:B------:R-:W-:Y:S02]  /*04c0*/  R2UR UR4, R14.reuse ;  /* 0x000000000e0472ca */ /* 0x040fe400000e0000 */
[C---:B------:R-:W-:Y:S02]  /*04d0*/  R2UR UR5, R15.reuse ;  /* 0x000000000f0572ca */ /* 0x040fe400000e0000 */
[----:B------:R-:W-:Y:S02]  /*04e0*/  R2UR UR6, R14 ;  /* 0x000000000e0672ca */ /* 0x000fe400000e0000 */
[----:B------:R-:W-:Y:S01]  /*04f0*/  R2UR UR7, R15 ;  /* 0x000000000f0772ca */ /* 0x000fe200000e0000 */
[----:B0-----:R-:W0:Y:S01]  /*0500*/  LDC.64 R6, c[0x0][0x390] ;  /* 0x0000e400ff067b82 */ /* 0x001e220000000a00 */
[----:B--2---:R-:W-:-:S07]  /*0510*/  IMAD.WIDE R8, R2, 0x4, R4 ;  /* 0x0000000402087825 */ /* 0x004fce00078e0204 */
[----:B------:R-:W2:Y:S01]  /*0520*/  LDG.E R0, desc[UR4][R8.64] ;  /* 0x0000000408007981 */ /* 0x000ea2000c1e1900 */
[----:B0-----:R-:W-:-:S05]  /*0530*/  IMAD.WIDE R12, R2, 0x4, R6 ;  /* 0x00000004020c7825 */ /* 0x001fca00078e0206 */
[----:B------:R-:W2:Y:S01]  /*0540*/  LDG.E R5, desc[UR6][R12.64] ;  /* 0x000000060c057981 */ /* 0x000ea2000c1e1900 */
[----:B------:R-:W-:Y:S02]  /*0550*/  R2UR UR8, R14 ;  /* 0x000000000e0872ca */ /* 0x000fe400000e0000 */
[----:B------:R-:W-:Y:S01]  /*0560*/  R2UR UR9, R15 ;  /* 0x000000000f0972ca */ /* 0x000fe200000e0000 */
[----:B------:R-:W-:-:S04]  /*0570*/  IMAD.WIDE R6, R17, 0x4, R12 ;  /* 0x0000000411067825 */ /* 0x000fc800078e020c */
[----:B--2---:R-:W-:Y:S01]  /*0580*/  FADD R19, R0, R5 ;  /* 0x0000000500137221 */ /* 0x004fe20000000000 */
[----:B------:R-:W-:-:S04]  /*0590*/  IMAD.WIDE R4, R17, 0x4, R8 ;  /* 0x0000000411047825 */ /* 0x000fc800078e0208 */
[----:B------:R0:W-:Y:S04]  /*05a0*/  STG.E desc[UR4][R12.64], R19 ;  /* 0x000000130c007986 */ /* 0x0001e8000c101904 */
[----:B------:R-:W2:Y:S04]  /*05b0*/  LDG.E R0, desc[UR6][R4.64] ;  /* 0x0000000604007981 */ /* 0x000ea8000c1e1900 */
[----:B------:R-:W2:Y:S01]  /*05c0*/  LDG.E R11, desc[UR8][R6.64] ;  /* 0x00000008060b7981 */ /* 0x000ea2000c1e1900 */
[----:B------:R-:W-:-:S04]  /*05d0*/  IMAD.WIDE R8, R17, 0x4, R4 ;  /* 0x0000000411087825 */ /* 0x000fc800078e0204 */
[----:B--2---:R-:W-:Y:S01]  /*05e0*/  FADD R21, R0, R11 ;  /* 0x0000000b00157221 */ /* 0x004fe20000000000 */
[----:B------:R-:W-:-:S04]  /*05f0*/  IMAD.WIDE R10, R17, 0x4, R6 ;  /* 0x00000004110a7825 */ /* 0x000fc800078e0206 */
[----:B------:R1:W-:Y:S04]  /*0600*/  STG.E desc[UR4][R6.64], R21 ;  /* 0x0000001506007986 */ /* 0x0003e8000c101904 */
[----:B------:R-:W2:Y:S04]  /*0610*/  LDG.E R0, desc[UR6][R8.64] ;  /* 0x0000000608007981 */ /* 0x000ea8000c1e1900 */
[----:B0-----:R-:W2:Y:S01]  /*0620*/  LDG.E R13, desc[UR8][R10.64] ;  /* 0x000000080a0d7981 */ /* 0x001ea2000c1e1900 */
[C---:B------:R-:W-:Y:S01]  /*0630*/  IMAD.WIDE R4, R17.reuse, 0x4, R8 ;  /* 0x0000000411047825 */ /* 0x040fe200078e0208 */
[----:B------:R-:W-:-:S03]  /*0640*/  LEA R2, R17, R2, 0x2 ;  /* 0x0000000211027211 */ /* 0x000fc600078e10ff */
[----:B--2---:R-:W-:Y:S01]  /*0650*/  FADD R19, R0, R13 ;  /* 0x0000000d00137221 */ /* 0x004fe20000000000 */
[----:B------:R-:W-:-:S04]  /*0660*/  IMAD.WIDE R12, R17, 0x4, R10 ;  /* 0x00000004110c7825 */ /* 0x000fc800078e020a */
[----:B------:R0:W-:Y:S04]  /*0670*/  STG.E desc[UR4][R10.64], R19 ;  /* 0x000000130a007986 */ /* 0x0001e8000c101904 */
[----:B------:R-:W2:Y:S04]  /*0680*/  LDG.E R4, desc[UR6][R4.64] ;  /* 0x0000000604047981 */ /* 0x000ea8000c1e1900 */
[----:B-1----:R-:W2:Y:S01]  /*0690*/  LDG.E R7, desc[UR8][R12.64] ;  /* 0x000000080c077981 */ /* 0x002ea2000c1e1900 */
[----:B------:R-:W-:Y:S01]  /*06a0*/  ISETP.GE.AND P0, PT, R2, R3, PT ;  /* 0x000000030200720c */ /* 0x000fe20003f06270 */
[----:B--2---:R-:W-:-:S05]  /*06b0*/  FADD R7, R4, R7 ;  /* 0x0000000704077221 */ /* 0x004fca0000000000 */
[----:B------:R0:W-:Y:S07]  /*06c0*/  STG.E desc[UR4][R12.64], R7 ;  /* 0x000000070c007986 */ /* 0x0001ee000c101904 */
[----:B------:R-:W-:Y:S05]  /*06d0*/  @!P0 BRA `(.L_x_4) ;  /* 0xfffffffc00748947 */ /* 0x000fea000383ffff */
[----:B------:R-:W-:Y:S05]  /*06e0*/  EXIT ;  /* 0x000000000000794d */ /* 0x000fea0003800000 */
.L_x_5:
[----:B------:R-:W-:-:S00]  /*06f0*/  BRA `(.L_x_5) ;  /* 0xfffffffc00fc7947 */ /* 0x000fc0000383ffff */
[----:B------:R-:W-:-:S00]  /*0700*/  NOP ;  /* 0x0000000000007918 */ /* 0x000fc00000000000 */
[----:B------:R-:W-:-:S00]  /*0710*/  NOP ;  /* 0x0000000000007918 */ /* 0x000fc00000000000 */
[----:B------:R-:W-:-:S00]  /*0720*/  NOP ;  /* 0x0000000000007918 */ /* 0x000fc00000000000 */
[----:B------:R-:W-:-:S00]  /*0730*/  NOP ;  /* 0x0000000000007918 */ /* 0x000fc00000000000 */
[----:B------:R-:W-:-:S00]  /*0740*/  NOP ;  /* 0x0000000000007918 */ /* 0x000fc00000000000 */
[----:B------:R-:W-:-:S00]  /*0750*/  NOP ;  /* 0x0000000000007918 */ /* 0x000fc00000000000 */
[----:B------:R-:W-:-:S00]  /*0760*/  NOP ;  /* 0x0000000000007918 */ /* 0x000fc00000000000 */
[----:B------:R-:W-:-:S00]  /*0770*/  NOP ;  /* 0x0000000000007918 */ /* 0x000fc00000000000 */
.L_x_6:


//--------------------- .nv.global.init           --------------------------
	.section	.nv.global.init,"aw",@progbits
.nv.global.init:
	.type		$str,@object
	.size		$str,(.L_0 - $str)
$str:
        /*0000*/ 	.byte	0x25, 0x64, 0x2c, 0x20, 0x25, 0x64, 0x2c, 0x20, 0x25, 0x64, 0x0a, 0x00
.L_0:


//--------------------- .nv.shared.reserved.0     --------------------------
	.section	.nv.shared.reserved.0,"aw",@nobits
	.weak		__nv_reservedSMEM_offset_0_alias
	.size		__nv_reservedSMEM_offset_0_alias, 0, 64
	.other		__nv_reservedSMEM_offset_0_alias,@"STO_CUDA_RESERVED_SHARED STV_DEFAULT"
__nv_reservedSMEM_offset_0_alias:
	.zero		0
	.zero		64


//--------------------- .nv.constant0._Z3addiPfS_ --------------------------
	.section	.nv.constant0._Z3addiPfS_,"a",@progbits
	.sectionflags	@""
	.align	4
.nv.constant0._Z3addiPfS_:
	.zero		920


//--------------------- SYMBOLS --------------------------

	.type		.nv.reservedSmem.offset0,@object
	.size		.nv.reservedSmem.offset0,0x4
	.type		vprintf,@function
